//
// Generated by NVIDIA NVVM Compiler
//
// Compiler Build ID: CL-36424714
// Cuda compilation tools, release 13.0, V13.0.88
// Based on NVVM 20.0.0
//

.version 9.0
.target sm_100
.address_size 64

	// .globl	_Z6kernelPiS_S_
.extern .func  (.param .b32 func_retval0) vprintf
(
	.param .b64 vprintf_param_0,
	.param .b64 vprintf_param_1
)
;
.global .align 1 .b8 $str[14] = {37, 100, 32, 120, 32, 37, 100, 32, 61, 32, 37, 100, 10};

.visible .entry _Z6kernelPiS_S_(
	.param .u64 .ptr .align 1 _Z6kernelPiS_S__param_0,
	.param .u64 .ptr .align 1 _Z6kernelPiS_S__param_1,
	.param .u64 .ptr .align 1 _Z6kernelPiS_S__param_2
)
{
	.local .align 8 .b8 	__local_depot0[16];
	.reg .b64 	%SP;
	.reg .b64 	%SPL;
	.reg .pred 	%p<5>;
	.reg .b32 	%r<20>;
	.reg .b64 	%rd<12>;

	mov.u64 	%SPL, __local_depot0;
	cvta.local.u64 	%SP, %SPL;
	ld.param.u64 	%rd5, [_Z6kernelPiS_S__param_0];
	ld.param.u64 	%rd6, [_Z6kernelPiS_S__param_1];
	ld.param.u64 	%rd7, [_Z6kernelPiS_S__param_2];
	cvta.to.global.u64 	%rd1, %rd7;
	mov.u32 	%r3, %tid.x;
	mov.u32 	%r4, %ctaid.x;
	mov.u32 	%r5, %ntid.x;
	mad.lo.s32 	%r6, %r4, %r5, %r3;
	setp.gt.s32 	%p1, %r6, 9;
	@%p1 bra 	$L__BB0_4;
	cvta.to.global.u64 	%rd2, %rd5;
	add.u64 	%rd8, %SP, 0;
	add.u64 	%rd3, %SPL, 0;
	cvta.to.global.u64 	%rd4, %rd6;
	mov.b32 	%r19, 0;
	mov.u64 	%rd9, $str;
$L__BB0_2:
	ld.global.u32 	%r8, [%rd2];
	add.s32 	%r9, %r8, 1;
	st.global.u32 	[%rd2], %r9;
	ld.global.u32 	%r10, [%rd1];
	mad.lo.s32 	%r11, %r10, %r8, %r10;
	st.global.u32 	[%rd4], %r11;
	ld.global.u32 	%r12, [%rd2];
	ld.global.u32 	%r13, [%rd1];
	st.local.v2.u32 	[%rd3], {%r12, %r13};
	st.local.u32 	[%rd3+8], %r11;
	cvta.global.u64 	%rd10, %rd9;
	{ // callseq 0, 0
	.param .b64 param0;
	st.param.b64 	[param0], %rd10;
	.param .b64 param1;
	st.param.b64 	[param1], %rd8;
	.param .b32 retval0;
	call.uni (retval0), 
	vprintf, 
	(
	param0, 
	param1
	);
	ld.param.b32 	%r14, [retval0];
	} // callseq 0
	ld.global.u32 	%r16, [%rd1];
	add.s32 	%r17, %r16, 1;
	st.global.u32 	[%rd1], %r17;
	setp.lt.s32 	%p2, %r16, 8;
	add.s32 	%r2, %r19, 1;
	setp.lt.u32 	%p3, %r19, 9;
	and.pred  	%p4, %p2, %p3;
	mov.u32 	%r19, %r2;
	@%p4 bra 	$L__BB0_2;
	mov.b32 	%r18, 0;
	st.global.u32 	[%rd1], %r18;
$L__BB0_4:
	ret;

}


// ===== COMPILED SASS (sm_100) =====

	.target	sm_100

	.elftype	@"ET_EXEC"


//--------------------- .note.nv.tkinfo           --------------------------
	.section	.note.nv.tkinfo,"",@"SHT_NOTE"
	.sectionflags	@"SHF_NOTE_NV_TKINFO"
	.tkinfo
        /*0018*/ 	.word	0x00000002
        /*0030*/ 	.string	""
        /*0030*/ 	.string	"ptxas"
        /*0030*/ 	.string	"Cuda compilation tools, release 13.0, V13.0.88"
        /*0030*/ 	.string	"Build cuda_13.0.r13.0/compiler.36424714_0"
        /*0030*/ 	.string	"-arch sm_100 -m 64 "



//--------------------- .note.nv.cuinfo           --------------------------
	.section	.note.nv.cuinfo,"",@"SHT_NOTE"
	.sectionflags	@"SHF_NOTE_NV_CUINFO"
        /*0018*/ 	.short	0x0002
        /*001a*/ 	.short	0x0064
        /*001c*/ 	.short	0x0082
	.zero		2


//--------------------- .nv.info                  --------------------------
	.section	.nv.info,"",@"SHT_CUDA_INFO"
	.align	4


	//----- nvinfo : EIATTR_REGCOUNT
	.align		4
        /*0000*/ 	.byte	0x04, 0x2f
        /*0002*/ 	.short	(.L_2 - .L_1)
	.align		4
.L_1:
        /*0004*/ 	.word	index@(_Z6kernelPiS_S_)
        /*0008*/ 	.word	0x00000018


	//----- nvinfo : EIATTR_FRAME_SIZE
	.align		4
.L_2:
        /*000c*/ 	.byte	0x04, 0x11
        /*000e*/ 	.short	(.L_4 - .L_3)
	.align		4
.L_3:
        /*0010*/ 	.word	index@(_Z6kernelPiS_S_)
        /*0014*/ 	.word	0x00000010


	//----- nvinfo : EIATTR_MIN_STACK_SIZE
	.align		4
.L_4:
        /*0018*/ 	.byte	0x04, 0x12
        /*001a*/ 	.short	(.L_6 - .L_5)
	.align		4
.L_5:
        /*001c*/ 	.word	index@(_Z6kernelPiS_S_)
        /*0020*/ 	.word	0x00000010
.L_6:


//--------------------- .nv.compat                --------------------------
	.section	.nv.compat,"",@"SHT_CUDA_COMPAT_INFO"
	.align	4
        /*0000*/ 	.byte	0x02, 0x09, 0x00, 0x00, 0x02, 0x02, 0x01, 0x00, 0x02, 0x05, 0x05, 0x00, 0x03, 0x07, 0x01, 0x01
        /*0010*/ 	.byte	0x02, 0x03, 0x00, 0x00, 0x02, 0x06, 0x01, 0x00, 0x04, 0x0b, 0x08, 0x00, 0x09, 0x00, 0x00, 0x00
        /*0020*/ 	.byte	0x00, 0x00, 0x00, 0x00


//--------------------- .nv.info._Z6kernelPiS_S_  --------------------------
	.section	.nv.info._Z6kernelPiS_S_,"",@"SHT_CUDA_INFO"
	.sectionflags	@""
	.align	4


	//----- nvinfo : EIATTR_CUDA_API_VERSION
	.align		4
        /*0000*/ 	.byte	0x04, 0x37
        /*0002*/ 	.short	(.L_8 - .L_7)
.L_7:
        /*0004*/ 	.word	0x00000082


	//----- nvinfo : EIATTR_KPARAM_INFO
	.align		4
.L_8:
        /*0008*/ 	.byte	0x04, 0x17
        /*000a*/ 	.short	(.L_10 - .L_9)
.L_9:
        /*000c*/ 	.word	0x00000000
        /*0010*/ 	.short	0x0002
        /*0012*/ 	.short	0x0010
        /*0014*/ 	.byte	0x00, 0xf5, 0x21, 0x00


	//----- nvinfo : EIATTR_KPARAM_INFO
	.align		4
.L_10:
        /*0018*/ 	.byte	0x04, 0x17
        /*001a*/ 	.short	(.L_12 - .L_11)
.L_11:
        /*001c*/ 	.word	0x00000000
        /*0020*/ 	.short	0x0001
        /*0022*/ 	.short	0x0008
        /*0024*/ 	.byte	0x00, 0xf5, 0x21, 0x00


	//----- nvinfo : EIATTR_KPARAM_INFO
	.align		4
.L_12:
        /*0028*/ 	.byte	0x04, 0x17
        /*002a*/ 	.short	(.L_14 - .L_13)
.L_13:
        /*002c*/ 	.word	0x00000000
        /*0030*/ 	.short	0x0000
        /*0032*/ 	.short	0x0000
        /*0034*/ 	.byte	0x00, 0xf5, 0x21, 0x00


	//----- nvinfo : EIATTR_SPARSE_MMA_MASK
	.align		4
.L_14:
        /*0038*/ 	.byte	0x03, 0x50
        /*003a*/ 	.short	0x0000


	//----- nvinfo : EIATTR_MAXREG_COUNT
	.align		4
        /*003c*/ 	.byte	0x03, 0x1b
        /*003e*/ 	.short	0x00ff


	//----- nvinfo : EIATTR_EXTERNS
	.align		4
        /*0040*/ 	.byte	0x04, 0x0f
        /*0042*/ 	.short	(.L_16 - .L_15)


	//   ....[0]....
	.align		4
.L_15:
        /*0044*/ 	.word	index@(vprintf)


	//----- nvinfo : EIATTR_MERCURY_ISA_VERSION
	.align		4
.L_16:
        /*0048*/ 	.byte	0x03, 0x5f
        /*004a*/ 	.short	0x0101


	//----- nvinfo : EIATTR_VRC_CTA_INIT_COUNT
	.align		4
        /*004c*/ 	.byte	0x02, 0x4a
	.zero		1
	.zero		1


	//----- nvinfo : EIATTR_SYSCALL_OFFSETS
	.align		4
        /*0050*/ 	.byte	0x04, 0x46
        /*0052*/ 	.short	(.L_18 - .L_17)


	//   ....[0]....
.L_17:
        /*0054*/ 	.word	0x00000240


	//----- nvinfo : EIATTR_EXIT_INSTR_OFFSETS
	.align		4
.L_18:
        /*0058*/ 	.byte	0x04, 0x1c
        /*005a*/ 	.short	(.L_20 - .L_19)


	//   ....[0]....
.L_19:
        /*005c*/ 	.word	0x000000b0


	//   ....[1]....
        /*0060*/ 	.word	0x000002f0


	//----- nvinfo : EIATTR_CRS_STACK_SIZE
	.align		4
.L_20:
        /*0064*/ 	.byte	0x04, 0x1e
        /*0066*/ 	.short	(.L_22 - .L_21)
.L_21:
        /*0068*/ 	.word	0x00000000


	//----- nvinfo : EIATTR_CBANK_PARAM_SIZE
	.align		4
.L_22:
        /*006c*/ 	.byte	0x03, 0x19
        /*006e*/ 	.short	0x0018


	//----- nvinfo : EIATTR_PARAM_CBANK
	.align		4
        /*0070*/ 	.byte	0x04, 0x0a
        /*0072*/ 	.short	(.L_24 - .L_23)
	.align		4
.L_23:
        /*0074*/ 	.word	index@(.nv.constant0._Z6kernelPiS_S_)
        /*0078*/ 	.short	0x0380
        /*007a*/ 	.short	0x0018


	//----- nvinfo : EIATTR_SW_WAR
	.align		4
.L_24:
        /*007c*/ 	.byte	0x04, 0x36
        /*007e*/ 	.short	(.L_26 - .L_25)
.L_25:
        /*0080*/ 	.word	0x00000008
.L_26:


//--------------------- .nv.callgraph             --------------------------
	.section	.nv.callgraph,"",@"SHT_CUDA_CALLGRAPH"
	.align	4
	.sectionentsize	8
	.align		4
        /*0000*/ 	.word	0x00000000
	.align		4
        /*0004*/ 	.word	0xffffffff
	.align		4
        /*0008*/ 	.word	index@(_Z6kernelPiS_S_)
	.align		4
        /*000c*/ 	.word	index@(vprintf)
	.align		4
        /*0010*/ 	.word	0x00000000
	.align		4
        /*0014*/ 	.word	0xfffffffe
	.align		4
        /*0018*/ 	.word	0x00000000
	.align		4
        /*001c*/ 	.word	0xfffffffd
	.align		4
        /*0020*/ 	.word	0x00000000
	.align		4
        /*0024*/ 	.word	0xfffffffc


//--------------------- .nv.constant4             --------------------------
	.section	.nv.constant4,"a",@progbits
	.align	8
	.align		8
.nv.constant4:
        /*0000*/ 	.dword	vprintf
	.align		8
        /*0008*/ 	.dword	$str


//--------------------- .text._Z6kernelPiS_S_     --------------------------
	.section	.text._Z6kernelPiS_S_,"ax",@progbits
	.align	128
        .global         _Z6kernelPiS_S_
        .type           _Z6kernelPiS_S_,@function
        .size           _Z6kernelPiS_S_,(.L_x_4 - _Z6kernelPiS_S_)
        .other          _Z6kernelPiS_S_,@"STO_CUDA_ENTRY STV_DEFAULT"
_Z6kernelPiS_S_:
.text._Z6kernelPiS_S_:
[----:B------:R-:W0:Y:S01]  /*0000*/  LDC R1, c[0x0][0x37c] ;  /* 0x0000df00ff017b82 */ /* 0x000e220000000800 */
[----:B------:R-:W1:Y:S01]  /*0010*/  S2R R0, SR_TID.X ;  /* 0x0000000000007919 */ /* 0x000e620000002100 */
[----:B------:R-:W2:Y:S06]  /*0020*/  LDCU UR5, c[0x0][0x2fc] ;  /* 0x00005f80ff0577ac */ /* 0x000eac0008000800 */
[----:B------:R-:W1:Y:S01]  /*0030*/  S2UR UR6, SR_CTAID.X ;  /* 0x00000000000679c3 */ /* 0x000e620000002500 */
[----:B0-----:R-:W-:Y:S01]  /*0040*/  VIADD R1, R1, 0xfffffff0 ;  /* 0xfffffff001017836 */ /* 0x001fe20000000000 */
[----:B------:R-:W0:Y:S06]  /*0050*/  LDCU UR4, c[0x0][0x2f8] ;  /* 0x00005f00ff0477ac */ /* 0x000e2c0008000800 */
[----:B------:R-:W1:Y:S01]  /*0060*/  LDC R3, c[0x0][0x360] ;  /* 0x0000d800ff037b82 */ /* 0x000e620000000800 */
[----:B0-----:R-:W-:-:S05]  /*0070*/  IADD3 R2, P1, PT, R1, UR4, RZ ;  /* 0x0000000401027c10 */ /* 0x001fca000ff3e0ff */
[----:B--2---:R-:W-:Y:S02]  /*0080*/  IMAD.X R16, RZ, RZ, UR5, P1 ;  /* 0x00000005ff107e24 */ /* 0x004fe400088e06ff */
[----:B-1----:R-:W-:-:S05]  /*0090*/  IMAD R0, R3, UR6, R0 ;  /* 0x0000000603007c24 */ /* 0x002fca000f8e0200 */
[----:B------:R-:W-:-:S13]  /*00a0*/  ISETP.GT.AND P0, PT, R0, 0x9, PT ;  /* 0x000000090000780c */ /* 0x000fda0003f04270 */
[----:B------:R-:W-:Y:S05]  /*00b0*/  @P0 EXIT ;  /* 0x000000000000094d */ /* 0x000fea0003800000 */
[----:B------:R-:W-:Y:S01]  /*00c0*/  HFMA2 R17, -RZ, RZ, 0, 0 ;  /* 0x00000000ff117431 */ /* 0x000fe200000001ff */
[----:B------:R-:W-:Y:S01]  /*00d0*/  BSSY.RECONVERGENT B6, `(.L_x_0) ;  /* 0x0000020000067945 */ /* 0x000fe20003800200 */
[----:B------:R-:W0:Y:S05]  /*00e0*/  LDCU.64 UR36, c[0x0][0x358] ;  /* 0x00006b00ff2477ac */ /* 0x000e2a0008000a00 */
.L_x_2:
[----:B------:R-:W0:Y:S01]  /*00f0*/  LDC.64 R8, c[0x0][0x380] ;  /* 0x0000e000ff087b82 */ /* 0x000e220000000a00 */
[----:B-1----:R-:W1:Y:S01]  /*0100*/  LDCU.64 UR4, c[0x4][0x8] ;  /* 0x01000100ff0477ac */ /* 0x002e620008000a00 */
[----:B0-----:R-:W2:Y:S06]  /*0110*/  LDG.E R0, desc[UR36][R8.64] ;  /* 0x0000002408007981 */ /* 0x001eac000c1e1900 */
[----:B------:R-:W0:Y:S08]  /*0120*/  LDC.64 R10, c[0x0][0x390] ;  /* 0x0000e400ff0a7b82 */ /* 0x000e300000000a00 */
[----:B------:R-:W3:Y:S01]  /*0130*/  LDC.64 R12, c[0x0][0x388] ;  /* 0x0000e200ff0c7b82 */ /* 0x000ee20000000a00 */
[----:B--2---:R-:W-:-:S05]  /*0140*/  VIADD R5, R0, 0x1 ;  /* 0x0000000100057836 */ /* 0x004fca0000000000 */
[----:B------:R2:W-:Y:S04]  /*0150*/  STG.E desc[UR36][R8.64], R5 ;  /* 0x0000000508007986 */ /* 0x0005e8000c101924 */
[----:B0-----:R-:W4:Y:S02]  /*0160*/  LDG.E R3, desc[UR36][R10.64] ;  /* 0x000000240a037981 */ /* 0x001f24000c1e1900 */
[----:B----4-:R-:W-:-:S05]  /*0170*/  IMAD R0, R0, R3, R3 ;  /* 0x0000000300007224 */ /* 0x010fca00078e0203 */
[----:B---3--:R0:W-:Y:S04]  /*0180*/  STG.E desc[UR36][R12.64], R0 ;  /* 0x000000000c007986 */ /* 0x0081e8000c101924 */
[----:B------:R-:W3:Y:S04]  /*0190*/  LDG.E R14, desc[UR36][R8.64] ;  /* 0x00000024080e7981 */ /* 0x000ee8000c1e1900 */
[----:B------:R-:W3:Y:S01]  /*01a0*/  LDG.E R15, desc[UR36][R10.64] ;  /* 0x000000240a0f7981 */ /* 0x000ee2000c1e1900 */
[----:B------:R-:W-:Y:S01]  /*01b0*/  MOV R3, 0x0 ;  /* 0x0000000000037802 */ /* 0x000fe20000000f00 */
[----:B-1----:R-:W-:Y:S01]  /*01c0*/  IMAD.U32 R4, RZ, RZ, UR4 ;  /* 0x00000004ff047e24 */ /* 0x002fe2000f8e00ff */
[----:B--2---:R-:W-:Y:S01]  /*01d0*/  MOV R5, UR5 ;  /* 0x0000000500057c02 */ /* 0x004fe20008000f00 */
[----:B------:R0:W-:Y:S01]  /*01e0*/  STL [R1+0x8], R0 ;  /* 0x0000080001007387 */ /* 0x0001e20000100800 */
[----:B------:R0:W1:Y:S01]  /*01f0*/  LDC.64 R18, c[0x4][R3] ;  /* 0x0100000003127b82 */ /* 0x0000620000000a00 */
[----:B------:R-:W-:Y:S01]  /*0200*/  IMAD.MOV.U32 R6, RZ, RZ, R2 ;  /* 0x000000ffff067224 */ /* 0x000fe200078e0002 */
[----:B------:R-:W-:Y:S01]  /*0210*/  MOV R7, R16 ;  /* 0x0000001000077202 */ /* 0x000fe20000000f00 */
[----:B-1-3--:R0:W-:Y:S06]  /*0220*/  STL.64 [R1], R14 ;  /* 0x0000000e01007387 */ /* 0x00a1ec0000100a00 */
[----:B------:R-:W-:-:S07]  /*0230*/  LEPC R20, `(.L_x_1) ;  /* 0x000000001014794e */ /* 0x000fce0000000000 */
[----:B0-----:R-:W-:Y:S05]  /*0240*/  CALL.ABS.NOINC R18 ;  /* 0x0000000012007343 */ /* 0x001fea0003c00000 */
.L_x_1:
[----:B------:R-:W0:Y:S02]  /*0250*/  LDC.64 R4, c[0x0][0x390] ;  /* 0x0000e400ff047b82 */ /* 0x000e240000000a00 */
[----:B0-----:R-:W2:Y:S01]  /*0260*/  LDG.E R0, desc[UR36][R4.64] ;  /* 0x0000002404007981 */ /* 0x001ea2000c1e1900 */
[C---:B------:R-:W-:Y:S02]  /*0270*/  ISETP.GE.U32.AND P0, PT, R17.reuse, 0x9, PT ;  /* 0x000000091100780c */ /* 0x040fe40003f06070 */
[----:B------:R-:W-:Y:S01]  /*0280*/  IADD3 R17, PT, PT, R17, 0x1, RZ ;  /* 0x0000000111117810 */ /* 0x000fe20007ffe0ff */
[C---:B--2---:R-:W-:Y:S01]  /*0290*/  VIADD R3, R0.reuse, 0x1 ;  /* 0x0000000100037836 */ /* 0x044fe20000000000 */
[----:B------:R-:W-:-:S04]  /*02a0*/  ISETP.LT.AND P1, PT, R0, 0x8, PT ;  /* 0x000000080000780c */ /* 0x000fc80003f21270 */
[----:B------:R1:W-:Y:S09]  /*02b0*/  STG.E desc[UR36][R4.64], R3 ;  /* 0x0000000304007986 */ /* 0x0003f2000c101924 */
[----:B------:R-:W-:Y:S05]  /*02c0*/  @!P0 BRA P1, `(.L_x_2) ;  /* 0xfffffffc00888947 */ /* 0x000fea000083ffff */
[----:B------:R-:W-:Y:S05]  /*02d0*/  BSYNC.RECONVERGENT B6 ;  /* 0x0000000000067941 */ /* 0x000fea0003800200 */
.L_x_0:
[----:B------:R-:W-:Y:S01]  /*02e0*/  STG.E desc[UR36][R4.64], RZ ;  /* 0x000000ff04007986 */ /* 0x000fe2000c101924 */
[----:B------:R-:W-:Y:S05]  /*02f0*/  EXIT ;  /* 0x000000000000794d */ /* 0x000fea0003800000 */
.L_x_3:
[----:B------:R-:W-:-:S00]  /*0300*/  BRA `(.L_x_3) ;  /* 0xfffffffc00fc7947 */ /* 0x000fc0000383ffff */
[----:B------:R-:W-:-:S00]  /*0310*/  NOP ;  /* 0x0000000000007918 */ /* 0x000fc00000000000 */
        /* <DEDUP_REMOVED lines=14> */
.L_x_4:


//--------------------- .nv.global.init           --------------------------
	.section	.nv.global.init,"aw",@progbits
.nv.global.init:
	.type		$str,@object
	.size		$str,(.L_0 - $str)
$str:
        /*0000*/ 	.byte	0x25, 0x64, 0x20, 0x78, 0x20, 0x25, 0x64, 0x20, 0x3d, 0x20, 0x25, 0x64, 0x0a, 0x00
.L_0:


//--------------------- .nv.shared.reserved.0     --------------------------
	.section	.nv.shared.reserved.0,"aw",@nobits
	.weak		__nv_reservedSMEM_offset_0_alias
	.size		__nv_reservedSMEM_offset_0_alias, 0, 64
	.other		__nv_reservedSMEM_offset_0_alias,@"STO_CUDA_RESERVED_SHARED STV_DEFAULT"
__nv_reservedSMEM_offset_0_alias:
	.zero		0
	.zero		64


//--------------------- .nv.constant0._Z6kernelPiS_S_ --------------------------
	.section	.nv.constant0._Z6kernelPiS_S_,"a",@progbits
	.sectionflags	@""
	.align	4
.nv.constant0._Z6kernelPiS_S_:
	.zero		920


//--------------------- SYMBOLS --------------------------

	.type		.nv.reservedSmem.offset0,@object
	.size		.nv.reservedSmem.offset0,0x4
	.type		vprintf,@function
